//
// Generated by NVIDIA NVVM Compiler
//
// Compiler Build ID: CL-36424714
// Cuda compilation tools, release 13.0, V13.0.88
// Based on NVVM 20.0.0
//

.version 9.0
.target sm_100
.address_size 64

	// .globl	_Z20copyIntegerToComplexP6float2Pji

.visible .entry _Z20copyIntegerToComplexP6float2Pji(
	.param .u64 .ptr .align 1 _Z20copyIntegerToComplexP6float2Pji_param_0,
	.param .u64 .ptr .align 1 _Z20copyIntegerToComplexP6float2Pji_param_1,
	.param .u32 _Z20copyIntegerToComplexP6float2Pji_param_2
)
{
	.reg .pred 	%p<2>;
	.reg .b32 	%r<9>;
	.reg .b32 	%f<2>;
	.reg .b64 	%rd<17>;

	ld.param.u64 	%rd6, [_Z20copyIntegerToComplexP6float2Pji_param_0];
	ld.param.u64 	%rd5, [_Z20copyIntegerToComplexP6float2Pji_param_1];
	ld.param.u32 	%r2, [_Z20copyIntegerToComplexP6float2Pji_param_2];
	cvta.to.global.u64 	%rd1, %rd6;
	mov.u32 	%r3, %tid.x;
	mov.u32 	%r4, %ntid.x;
	mov.u32 	%r5, %ctaid.x;
	mad.lo.s32 	%r1, %r4, %r5, %r3;
	setp.ge.s32 	%p1, %r1, %r2;
	@%p1 bra 	$L__BB0_2;
	cvta.to.global.u64 	%rd9, %rd5;
	cvt.s64.s32 	%rd16, %r1;
	mul.wide.s32 	%rd10, %r1, 4;
	add.s64 	%rd11, %rd9, %rd10;
	ld.global.u32 	%r7, [%rd11];
	cvt.rn.f32.u32 	%f1, %r7;
	mul.wide.s32 	%rd12, %r1, 8;
	add.s64 	%rd13, %rd1, %rd12;
	st.global.f32 	[%rd13], %f1;
	bra.uni 	$L__BB0_3;
$L__BB0_2:
	cvt.s64.s32 	%rd16, %r1;
	mul.wide.s32 	%rd7, %r1, 8;
	add.s64 	%rd8, %rd1, %rd7;
	mov.b32 	%r6, 0;
	st.global.u32 	[%rd8], %r6;
$L__BB0_3:
	shl.b64 	%rd14, %rd16, 3;
	add.s64 	%rd15, %rd1, %rd14;
	mov.b32 	%r8, 0;
	st.global.u32 	[%rd15+4], %r8;
	ret;

}
	// .globl	_Z40copyAndNormalizeComplexRealPartToIntegerPjPK6float2id
.visible .entry _Z40copyAndNormalizeComplexRealPartToIntegerPjPK6float2id(
	.param .u64 .ptr .align 1 _Z40copyAndNormalizeComplexRealPartToIntegerPjPK6float2id_param_0,
	.param .u64 .ptr .align 1 _Z40copyAndNormalizeComplexRealPartToIntegerPjPK6float2id_param_1,
	.param .u32 _Z40copyAndNormalizeComplexRealPartToIntegerPjPK6float2id_param_2,
	.param .f64 _Z40copyAndNormalizeComplexRealPartToIntegerPjPK6float2id_param_3
)
{
	.reg .pred 	%p<2>;
	.reg .b32 	%r<7>;
	.reg .b32 	%f<2>;
	.reg .b64 	%rd<9>;
	.reg .b64 	%fd<5>;

	ld.param.u64 	%rd1, [_Z40copyAndNormalizeComplexRealPartToIntegerPjPK6float2id_param_0];
	ld.param.u64 	%rd2, [_Z40copyAndNormalizeComplexRealPartToIntegerPjPK6float2id_param_1];
	ld.param.u32 	%r2, [_Z40copyAndNormalizeComplexRealPartToIntegerPjPK6float2id_param_2];
	ld.param.f64 	%fd1, [_Z40copyAndNormalizeComplexRealPartToIntegerPjPK6float2id_param_3];
	mov.u32 	%r3, %tid.x;
	mov.u32 	%r4, %ntid.x;
	mov.u32 	%r5, %ctaid.x;
	mad.lo.s32 	%r1, %r4, %r5, %r3;
	setp.ge.s32 	%p1, %r1, %r2;
	@%p1 bra 	$L__BB1_2;
	cvta.to.global.u64 	%rd3, %rd2;
	cvta.to.global.u64 	%rd4, %rd1;
	mul.wide.s32 	%rd5, %r1, 8;
	add.s64 	%rd6, %rd3, %rd5;
	ld.global.f32 	%f1, [%rd6];
	cvt.f64.f32 	%fd2, %f1;
	mul.f64 	%fd3, %fd1, %fd2;
	cvt.rni.f64.f64 	%fd4, %fd3;
	cvt.rzi.u32.f64 	%r6, %fd4;
	mul.wide.s32 	%rd7, %r1, 4;
	add.s64 	%rd8, %rd4, %rd7;
	st.global.u32 	[%rd8], %r6;
$L__BB1_2:
	ret;

}
	// .globl	_Z3mulPK6float2S1_PS_i
.visible .entry _Z3mulPK6float2S1_PS_i(
	.param .u64 .ptr .align 1 _Z3mulPK6float2S1_PS_i_param_0,
	.param .u64 .ptr .align 1 _Z3mulPK6float2S1_PS_i_param_1,
	.param .u64 .ptr .align 1 _Z3mulPK6float2S1_PS_i_param_2,
	.param .u32 _Z3mulPK6float2S1_PS_i_param_3
)
{
	.reg .pred 	%p<2>;
	.reg .b32 	%r<6>;
	.reg .b32 	%f<11>;
	.reg .b64 	%rd<13>;

	ld.param.u64 	%rd2, [_Z3mulPK6float2S1_PS_i_param_0];
	ld.param.u64 	%rd3, [_Z3mulPK6float2S1_PS_i_param_1];
	ld.param.u64 	%rd4, [_Z3mulPK6float2S1_PS_i_param_2];
	ld.param.u32 	%r2, [_Z3mulPK6float2S1_PS_i_param_3];
	cvta.to.global.u64 	%rd1, %rd4;
	mov.u32 	%r3, %tid.x;
	mov.u32 	%r4, %ntid.x;
	mov.u32 	%r5, %ctaid.x;
	mad.lo.s32 	%r1, %r4, %r5, %r3;
	setp.ge.s32 	%p1, %r1, %r2;
	@%p1 bra 	$L__BB2_2;
	cvta.to.global.u64 	%rd7, %rd2;
	cvta.to.global.u64 	%rd8, %rd3;
	mul.wide.s32 	%rd9, %r1, 8;
	add.s64 	%rd10, %rd7, %rd9;
	ld.global.v2.f32 	{%f2, %f3}, [%rd10];
	add.s64 	%rd11, %rd8, %rd9;
	ld.global.v2.f32 	{%f4, %f5}, [%rd11];
	mul.f32 	%f6, %f2, %f4;
	mul.f32 	%f7, %f3, %f5;
	sub.f32 	%f8, %f6, %f7;
	mul.f32 	%f9, %f2, %f5;
	fma.rn.f32 	%f10, %f3, %f4, %f9;
	add.s64 	%rd12, %rd1, %rd9;
	st.global.v2.f32 	[%rd12], {%f8, %f10};
	bra.uni 	$L__BB2_3;
$L__BB2_2:
	mul.wide.s32 	%rd5, %r1, 8;
	add.s64 	%rd6, %rd1, %rd5;
	mov.f32 	%f1, 0f00000000;
	st.global.v2.f32 	[%rd6], {%f1, %f1};
$L__BB2_3:
	ret;

}


// ===== COMPILED SASS (sm_100) =====

	.target	sm_100

	.elftype	@"ET_EXEC"


//--------------------- .note.nv.tkinfo           --------------------------
	.section	.note.nv.tkinfo,"",@"SHT_NOTE"
	.sectionflags	@"SHF_NOTE_NV_TKINFO"
	.tkinfo
        /*0018*/ 	.word	0x00000002
        /*0030*/ 	.string	""
        /*0030*/ 	.string	"ptxas"
        /*0030*/ 	.string	"Cuda compilation tools, release 13.0, V13.0.88"
        /*0030*/ 	.string	"Build cuda_13.0.r13.0/compiler.36424714_0"
        /*0030*/ 	.string	"-arch sm_100 -m 64 "



//--------------------- .note.nv.cuinfo           --------------------------
	.section	.note.nv.cuinfo,"",@"SHT_NOTE"
	.sectionflags	@"SHF_NOTE_NV_CUINFO"
        /*0018*/ 	.short	0x0002
        /*001a*/ 	.short	0x0064
        /*001c*/ 	.short	0x0082
	.zero		2


//--------------------- .nv.info                  --------------------------
	.section	.nv.info,"",@"SHT_CUDA_INFO"
	.align	4


	//----- nvinfo : EIATTR_REGCOUNT
	.align		4
        /*0000*/ 	.byte	0x04, 0x2f
        /*0002*/ 	.short	(.L_1 - .L_0)
	.align		4
.L_0:
        /*0004*/ 	.word	index@(_Z20copyIntegerToComplexP6float2Pji)
        /*0008*/ 	.word	0x00000010


	//----- nvinfo : EIATTR_FRAME_SIZE
	.align		4
.L_1:
        /*000c*/ 	.byte	0x04, 0x11
        /*000e*/ 	.short	(.L_3 - .L_2)
	.align		4
.L_2:
        /*0010*/ 	.word	index@(_Z20copyIntegerToComplexP6float2Pji)
        /*0014*/ 	.word	0x00000000


	//----- nvinfo : EIATTR_REGCOUNT
	.align		4
.L_3:
        /*0018*/ 	.byte	0x04, 0x2f
        /*001a*/ 	.short	(.L_5 - .L_4)
	.align		4
.L_4:
        /*001c*/ 	.word	index@(_Z40copyAndNormalizeComplexRealPartToIntegerPjPK6float2id)
        /*0020*/ 	.word	0x0000000c


	//----- nvinfo : EIATTR_FRAME_SIZE
	.align		4
.L_5:
        /*0024*/ 	.byte	0x04, 0x11
        /*0026*/ 	.short	(.L_7 - .L_6)
	.align		4
.L_6:
        /*0028*/ 	.word	index@(_Z40copyAndNormalizeComplexRealPartToIntegerPjPK6float2id)
        /*002c*/ 	.word	0x00000000


	//----- nvinfo : EIATTR_REGCOUNT
	.align		4
.L_7:
        /*0030*/ 	.byte	0x04, 0x2f
        /*0032*/ 	.short	(.L_9 - .L_8)
	.align		4
.L_8:
        /*0034*/ 	.word	index@(_Z3mulPK6float2S1_PS_i)
        /*0038*/ 	.word	0x0000000e


	//----- nvinfo : EIATTR_FRAME_SIZE
	.align		4
.L_9:
        /*003c*/ 	.byte	0x04, 0x11
        /*003e*/ 	.short	(.L_11 - .L_10)
	.align		4
.L_10:
        /*0040*/ 	.word	index@(_Z3mulPK6float2S1_PS_i)
        /*0044*/ 	.word	0x00000000


	//----- nvinfo : EIATTR_MIN_STACK_SIZE
	.align		4
.L_11:
        /*0048*/ 	.byte	0x04, 0x12
        /*004a*/ 	.short	(.L_13 - .L_12)
	.align		4
.L_12:
        /*004c*/ 	.word	index@(_Z3mulPK6float2S1_PS_i)
        /*0050*/ 	.word	0x00000000


	//----- nvinfo : EIATTR_MIN_STACK_SIZE
	.align		4
.L_13:
        /*0054*/ 	.byte	0x04, 0x12
        /*0056*/ 	.short	(.L_15 - .L_14)
	.align		4
.L_14:
        /*0058*/ 	.word	index@(_Z40copyAndNormalizeComplexRealPartToIntegerPjPK6float2id)
        /*005c*/ 	.word	0x00000000


	//----- nvinfo : EIATTR_MIN_STACK_SIZE
	.align		4
.L_15:
        /*0060*/ 	.byte	0x04, 0x12
        /*0062*/ 	.short	(.L_17 - .L_16)
	.align		4
.L_16:
        /*0064*/ 	.word	index@(_Z20copyIntegerToComplexP6float2Pji)
        /*0068*/ 	.word	0x00000000
.L_17:


//--------------------- .nv.compat                --------------------------
	.section	.nv.compat,"",@"SHT_CUDA_COMPAT_INFO"
	.align	4
        /*0000*/ 	.byte	0x02, 0x09, 0x00, 0x00, 0x02, 0x02, 0x01, 0x00, 0x02, 0x05, 0x05, 0x00, 0x03, 0x07, 0x01, 0x01
        /*0010*/ 	.byte	0x02, 0x03, 0x00, 0x00, 0x02, 0x06, 0x01, 0x00, 0x04, 0x0b, 0x08, 0x00, 0x01, 0x00, 0x00, 0x00
        /*0020*/ 	.byte	0x00, 0x00, 0x00, 0x00


//--------------------- .nv.info._Z3mulPK6float2S1_PS_i --------------------------
	.section	.nv.info._Z3mulPK6float2S1_PS_i,"",@"SHT_CUDA_INFO"
	.sectionflags	@""
	.align	4


	//----- nvinfo : EIATTR_CUDA_API_VERSION
	.align		4
        /*0000*/ 	.byte	0x04, 0x37
        /*0002*/ 	.short	(.L_19 - .L_18)
.L_18:
        /*0004*/ 	.word	0x00000082


	//----- nvinfo : EIATTR_KPARAM_INFO
	.align		4
.L_19:
        /*0008*/ 	.byte	0x04, 0x17
        /*000a*/ 	.short	(.L_21 - .L_20)
.L_20:
        /*000c*/ 	.word	0x00000000
        /*0010*/ 	.short	0x0003
        /*0012*/ 	.short	0x0018
        /*0014*/ 	.byte	0x00, 0xf0, 0x11, 0x00


	//----- nvinfo : EIATTR_KPARAM_INFO
	.align		4
.L_21:
        /*0018*/ 	.byte	0x04, 0x17
        /*001a*/ 	.short	(.L_23 - .L_22)
.L_22:
        /*001c*/ 	.word	0x00000000
        /*0020*/ 	.short	0x0002
        /*0022*/ 	.short	0x0010
        /*0024*/ 	.byte	0x00, 0xf5, 0x21, 0x00


	//----- nvinfo : EIATTR_KPARAM_INFO
	.align		4
.L_23:
        /*0028*/ 	.byte	0x04, 0x17
        /*002a*/ 	.short	(.L_25 - .L_24)
.L_24:
        /*002c*/ 	.word	0x00000000
        /*0030*/ 	.short	0x0001
        /*0032*/ 	.short	0x0008
        /*0034*/ 	.byte	0x00, 0xf5, 0x21, 0x00


	//----- nvinfo : EIATTR_KPARAM_INFO
	.align		4
.L_25:
        /*0038*/ 	.byte	0x04, 0x17
        /*003a*/ 	.short	(.L_27 - .L_26)
.L_26:
        /*003c*/ 	.word	0x00000000
        /*0040*/ 	.short	0x0000
        /*0042*/ 	.short	0x0000
        /*0044*/ 	.byte	0x00, 0xf5, 0x21, 0x00


	//----- nvinfo : EIATTR_SPARSE_MMA_MASK
	.align		4
.L_27:
        /*0048*/ 	.byte	0x03, 0x50
        /*004a*/ 	.short	0x0000


	//----- nvinfo : EIATTR_MAXREG_COUNT
	.align		4
        /*004c*/ 	.byte	0x03, 0x1b
        /*004e*/ 	.short	0x00ff


	//----- nvinfo : EIATTR_MERCURY_ISA_VERSION
	.align		4
        /*0050*/ 	.byte	0x03, 0x5f
        /*0052*/ 	.short	0x0101


	//----- nvinfo : EIATTR_VRC_CTA_INIT_COUNT
	.align		4
        /*0054*/ 	.byte	0x02, 0x4a
	.zero		1
	.zero		1


	//----- nvinfo : EIATTR_EXIT_INSTR_OFFSETS
	.align		4
        /*0058*/ 	.byte	0x04, 0x1c
        /*005a*/ 	.short	(.L_29 - .L_28)


	//   ....[0]....
.L_28:
        /*005c*/ 	.word	0x00000160


	//   ....[1]....
        /*0060*/ 	.word	0x000001a0


	//----- nvinfo : EIATTR_CRS_STACK_SIZE
	.align		4
.L_29:
        /*0064*/ 	.byte	0x04, 0x1e
        /*0066*/ 	.short	(.L_31 - .L_30)
.L_30:
        /*0068*/ 	.word	0x00000000


	//----- nvinfo : EIATTR_CBANK_PARAM_SIZE
	.align		4
.L_31:
        /*006c*/ 	.byte	0x03, 0x19
        /*006e*/ 	.short	0x001c


	//----- nvinfo : EIATTR_PARAM_CBANK
	.align		4
        /*0070*/ 	.byte	0x04, 0x0a
        /*0072*/ 	.short	(.L_33 - .L_32)
	.align		4
.L_32:
        /*0074*/ 	.word	index@(.nv.constant0._Z3mulPK6float2S1_PS_i)
        /*0078*/ 	.short	0x0380
        /*007a*/ 	.short	0x001c


	//----- nvinfo : EIATTR_SW_WAR
	.align		4
.L_33:
        /*007c*/ 	.byte	0x04, 0x36
        /*007e*/ 	.short	(.L_35 - .L_34)
.L_34:
        /*0080*/ 	.word	0x00000008
.L_35:


//--------------------- .nv.info._Z40copyAndNormalizeComplexRealPartToIntegerPjPK6float2id --------------------------
	.section	.nv.info._Z40copyAndNormalizeComplexRealPartToIntegerPjPK6float2id,"",@"SHT_CUDA_INFO"
	.sectionflags	@""
	.align	4


	//----- nvinfo : EIATTR_CUDA_API_VERSION
	.align		4
        /*0000*/ 	.byte	0x04, 0x37
        /*0002*/ 	.short	(.L_37 - .L_36)
.L_36:
        /*0004*/ 	.word	0x00000082


	//----- nvinfo : EIATTR_KPARAM_INFO
	.align		4
.L_37:
        /*0008*/ 	.byte	0x04, 0x17
        /*000a*/ 	.short	(.L_39 - .L_38)
.L_38:
        /*000c*/ 	.word	0x00000000
        /*0010*/ 	.short	0x0003
        /*0012*/ 	.short	0x0018
        /*0014*/ 	.byte	0x00, 0xf0, 0x21, 0x00


	//----- nvinfo : EIATTR_KPARAM_INFO
	.align		4
.L_39:
        /*0018*/ 	.byte	0x04, 0x17
        /*001a*/ 	.short	(.L_41 - .L_40)
.L_40:
        /*001c*/ 	.word	0x00000000
        /*0020*/ 	.short	0x0002
        /*0022*/ 	.short	0x0010
        /*0024*/ 	.byte	0x00, 0xf0, 0x11, 0x00


	//----- nvinfo : EIATTR_KPARAM_INFO
	.align		4
.L_41:
        /*0028*/ 	.byte	0x04, 0x17
        /*002a*/ 	.short	(.L_43 - .L_42)
.L_42:
        /*002c*/ 	.word	0x00000000
        /*0030*/ 	.short	0x0001
        /*0032*/ 	.short	0x0008
        /*0034*/ 	.byte	0x00, 0xf5, 0x21, 0x00


	//----- nvinfo : EIATTR_KPARAM_INFO
	.align		4
.L_43:
        /*0038*/ 	.byte	0x04, 0x17
        /*003a*/ 	.short	(.L_45 - .L_44)
.L_44:
        /*003c*/ 	.word	0x00000000
        /*0040*/ 	.short	0x0000
        /*0042*/ 	.short	0x0000
        /*0044*/ 	.byte	0x00, 0xf5, 0x21, 0x00


	//----- nvinfo : EIATTR_SPARSE_MMA_MASK
	.align		4
.L_45:
        /*0048*/ 	.byte	0x03, 0x50
        /*004a*/ 	.short	0x0000


	//----- nvinfo : EIATTR_MAXREG_COUNT
	.align		4
        /*004c*/ 	.byte	0x03, 0x1b
        /*004e*/ 	.short	0x00ff


	//----- nvinfo : EIATTR_MERCURY_ISA_VERSION
	.align		4
        /*0050*/ 	.byte	0x03, 0x5f
        /*0052*/ 	.short	0x0101


	//----- nvinfo : EIATTR_VRC_CTA_INIT_COUNT
	.align		4
        /*0054*/ 	.byte	0x02, 0x4a
	.zero		1
	.zero		1


	//----- nvinfo : EIATTR_EXIT_INSTR_OFFSETS
	.align		4
        /*0058*/ 	.byte	0x04, 0x1c
        /*005a*/ 	.short	(.L_47 - .L_46)


	//   ....[0]....
.L_46:
        /*005c*/ 	.word	0x00000070


	//   ....[1]....
        /*0060*/ 	.word	0x00000130


	//----- nvinfo : EIATTR_CBANK_PARAM_SIZE
	.align		4
.L_47:
        /*0064*/ 	.byte	0x03, 0x19
        /*0066*/ 	.short	0x0020


	//----- nvinfo : EIATTR_PARAM_CBANK
	.align		4
        /*0068*/ 	.byte	0x04, 0x0a
        /*006a*/ 	.short	(.L_49 - .L_48)
	.align		4
.L_48:
        /*006c*/ 	.word	index@(.nv.constant0._Z40copyAndNormalizeComplexRealPartToIntegerPjPK6float2id)
        /*0070*/ 	.short	0x0380
        /*0072*/ 	.short	0x0020


	//----- nvinfo : EIATTR_SW_WAR
	.align		4
.L_49:
        /*0074*/ 	.byte	0x04, 0x36
        /*0076*/ 	.short	(.L_51 - .L_50)
.L_50:
        /*0078*/ 	.word	0x00000008
.L_51:


//--------------------- .nv.info._Z20copyIntegerToComplexP6float2Pji --------------------------
	.section	.nv.info._Z20copyIntegerToComplexP6float2Pji,"",@"SHT_CUDA_INFO"
	.sectionflags	@""
	.align	4


	//----- nvinfo : EIATTR_CUDA_API_VERSION
	.align		4
        /*0000*/ 	.byte	0x04, 0x37
        /*0002*/ 	.short	(.L_53 - .L_52)
.L_52:
        /*0004*/ 	.word	0x00000082


	//----- nvinfo : EIATTR_KPARAM_INFO
	.align		4
.L_53:
        /*0008*/ 	.byte	0x04, 0x17
        /*000a*/ 	.short	(.L_55 - .L_54)
.L_54:
        /*000c*/ 	.word	0x00000000
        /*0010*/ 	.short	0x0002
        /*0012*/ 	.short	0x0010
        /*0014*/ 	.byte	0x00, 0xf0, 0x11, 0x00


	//----- nvinfo : EIATTR_KPARAM_INFO
	.align		4
.L_55:
        /*0018*/ 	.byte	0x04, 0x17
        /*001a*/ 	.short	(.L_57 - .L_56)
.L_56:
        /*001c*/ 	.word	0x00000000
        /*0020*/ 	.short	0x0001
        /*0022*/ 	.short	0x0008
        /*0024*/ 	.byte	0x00, 0xf5, 0x21, 0x00


	//----- nvinfo : EIATTR_KPARAM_INFO
	.align		4
.L_57:
        /*0028*/ 	.byte	0x04, 0x17
        /*002a*/ 	.short	(.L_59 - .L_58)
.L_58:
        /*002c*/ 	.word	0x00000000
        /*0030*/ 	.short	0x0000
        /*0032*/ 	.short	0x0000
        /*0034*/ 	.byte	0x00, 0xf5, 0x21, 0x00


	//----- nvinfo : EIATTR_SPARSE_MMA_MASK
	.align		4
.L_59:
        /*0038*/ 	.byte	0x03, 0x50
        /*003a*/ 	.short	0x0000


	//----- nvinfo : EIATTR_MAXREG_COUNT
	.align		4
        /*003c*/ 	.byte	0x03, 0x1b
        /*003e*/ 	.short	0x00ff


	//----- nvinfo : EIATTR_MERCURY_ISA_VERSION
	.align		4
        /*0040*/ 	.byte	0x03, 0x5f
        /*0042*/ 	.short	0x0101


	//----- nvinfo : EIATTR_VRC_CTA_INIT_COUNT
	.align		4
        /*0044*/ 	.byte	0x02, 0x4a
	.zero		1
	.zero		1


	//----- nvinfo : EIATTR_EXIT_INSTR_OFFSETS
	.align		4
        /*0048*/ 	.byte	0x04, 0x1c
        /*004a*/ 	.short	(.L_61 - .L_60)


	//   ....[0]....
.L_60:
        /*004c*/ 	.word	0x00000170


	//----- nvinfo : EIATTR_CBANK_PARAM_SIZE
	.align		4
.L_61:
        /*0050*/ 	.byte	0x03, 0x19
        /*0052*/ 	.short	0x0014


	//----- nvinfo : EIATTR_PARAM_CBANK
	.align		4
        /*0054*/ 	.byte	0x04, 0x0a
        /*0056*/ 	.short	(.L_63 - .L_62)
	.align		4
.L_62:
        /*0058*/ 	.word	index@(.nv.constant0._Z20copyIntegerToComplexP6float2Pji)
        /*005c*/ 	.short	0x0380
        /*005e*/ 	.short	0x0014


	//----- nvinfo : EIATTR_SW_WAR
	.align		4
.L_63:
        /*0060*/ 	.byte	0x04, 0x36
        /*0062*/ 	.short	(.L_65 - .L_64)
.L_64:
        /*0064*/ 	.word	0x00000008
.L_65:


//--------------------- .nv.callgraph             --------------------------
	.section	.nv.callgraph,"",@"SHT_CUDA_CALLGRAPH"
	.align	4
	.sectionentsize	8
	.align		4
        /*0000*/ 	.word	0x00000000
	.align		4
        /*0004*/ 	.word	0xffffffff
	.align		4
        /*0008*/ 	.word	0x00000000
	.align		4
        /*000c*/ 	.word	0xfffffffe
	.align		4
        /*0010*/ 	.word	0x00000000
	.align		4
        /*0014*/ 	.word	0xfffffffd
	.align		4
        /*0018*/ 	.word	0x00000000
	.align		4
        /*001c*/ 	.word	0xfffffffc


//--------------------- .text._Z3mulPK6float2S1_PS_i --------------------------
	.section	.text._Z3mulPK6float2S1_PS_i,"ax",@progbits
	.align	128
        .global         _Z3mulPK6float2S1_PS_i
        .type           _Z3mulPK6float2S1_PS_i,@function
        .size           _Z3mulPK6float2S1_PS_i,(.L_x_4 - _Z3mulPK6float2S1_PS_i)
        .other          _Z3mulPK6float2S1_PS_i,@"STO_CUDA_ENTRY STV_DEFAULT"
_Z3mulPK6float2S1_PS_i:
.text._Z3mulPK6float2S1_PS_i:
[----:B------:R-:W-:Y:S01]  /*0000*/  LDC R1, c[0x0][0x37c] ;  /* 0x0000df00ff017b82 */ /* 0x000fe20000000800 */
[----:B------:R-:W0:Y:S01]  /*0010*/  S2R R9, SR_TID.X ;  /* 0x0000000000097919 */ /* 0x000e220000002100 */
[----:B------:R-:W0:Y:S01]  /*0020*/  LDCU UR4, c[0x0][0x360] ;  /* 0x00006c00ff0477ac */ /* 0x000e220008000800 */
[----:B------:R-:W0:Y:S01]  /*0030*/  S2R R0, SR_CTAID.X ;  /* 0x0000000000007919 */ /* 0x000e220000002500 */
[----:B------:R-:W1:Y:S01]  /*0040*/  LDCU UR5, c[0x0][0x398] ;  /* 0x00007300ff0577ac */ /* 0x000e620008000800 */
[----:B0-----:R-:W-:-:S05]  /*0050*/  IMAD R9, R0, UR4, R9 ;  /* 0x0000000400097c24 */ /* 0x001fca000f8e0209 */
[----:B-1----:R-:W-:Y:S01]  /*0060*/  ISETP.GE.AND P0, PT, R9, UR5, PT ;  /* 0x0000000509007c0c */ /* 0x002fe2000bf06270 */
[----:B------:R-:W0:-:S12]  /*0070*/  LDCU.64 UR4, c[0x0][0x358] ;  /* 0x00006b00ff0477ac */ /* 0x000e180008000a00 */
[----:B------:R-:W-:Y:S05]  /*0080*/  @P0 BRA `(.L_x_0) ;  /* 0x0000000000380947 */ /* 0x000fea0003800000 */
[----:B------:R-:W1:Y:S08]  /*0090*/  LDC.64 R2, c[0x0][0x380] ;  /* 0x0000e000ff027b82 */ /* 0x000e700000000a00 */
[----:B------:R-:W2:Y:S08]  /*00a0*/  LDC.64 R4, c[0x0][0x388] ;  /* 0x0000e200ff047b82 */ /* 0x000eb00000000a00 */
[----:B------:R-:W3:Y:S01]  /*00b0*/  LDC.64 R6, c[0x0][0x390] ;  /* 0x0000e400ff067b82 */ /* 0x000ee20000000a00 */
[----:B-1----:R-:W-:-:S06]  /*00c0*/  IMAD.WIDE R2, R9, 0x8, R2 ;  /* 0x0000000809027825 */ /* 0x002fcc00078e0202 */
[----:B0-----:R-:W4:Y:S01]  /*00d0*/  LDG.E.64 R2, desc[UR4][R2.64] ;  /* 0x0000000402027981 */ /* 0x001f22000c1e1b00 */
[----:B--2---:R-:W-:-:S06]  /*00e0*/  IMAD.WIDE R4, R9, 0x8, R4 ;  /* 0x0000000809047825 */ /* 0x004fcc00078e0204 */
[----:B------:R-:W4:Y:S01]  /*00f0*/  LDG.E.64 R4, desc[UR4][R4.64] ;  /* 0x0000000404047981 */ /* 0x000f22000c1e1b00 */
[----:B---3--:R-:W-:-:S04]  /*0100*/  IMAD.WIDE R6, R9, 0x8, R6 ;  /* 0x0000000809067825 */ /* 0x008fc800078e0206 */
[-C--:B----4-:R-:W-:Y:S01]  /*0110*/  FMUL R11, R3, R5.reuse ;  /* 0x00000005030b7220 */ /* 0x090fe20000400000 */
[----:B------:R-:W-:-:S03]  /*0120*/  FMUL R0, R2, R5 ;  /* 0x0000000502007220 */ /* 0x000fc60000400000 */
[-C--:B------:R-:W-:Y:S01]  /*0130*/  FFMA R8, R2, R4.reuse, -R11 ;  /* 0x0000000402087223 */ /* 0x080fe2000000080b */
[----:B------:R-:W-:-:S05]  /*0140*/  FFMA R9, R3, R4, R0 ;  /* 0x0000000403097223 */ /* 0x000fca0000000000 */
[----:B------:R-:W-:Y:S01]  /*0150*/  STG.E.64 desc[UR4][R6.64], R8 ;  /* 0x0000000806007986 */ /* 0x000fe2000c101b04 */
[----:B------:R-:W-:Y:S05]  /*0160*/  EXIT ;  /* 0x000000000000794d */ /* 0x000fea0003800000 */
.L_x_0:
[----:B------:R-:W1:Y:S02]  /*0170*/  LDC.64 R2, c[0x0][0x390] ;  /* 0x0000e400ff027b82 */ /* 0x000e640000000a00 */
[----:B-1----:R-:W-:-:S05]  /*0180*/  IMAD.WIDE R2, R9, 0x8, R2 ;  /* 0x0000000809027825 */ /* 0x002fca00078e0202 */
[----:B0-----:R-:W-:Y:S01]  /*0190*/  STG.E.64 desc[UR4][R2.64], RZ ;  /* 0x000000ff02007986 */ /* 0x001fe2000c101b04 */
[----:B------:R-:W-:Y:S05]  /*01a0*/  EXIT ;  /* 0x000000000000794d */ /* 0x000fea0003800000 */
.L_x_1:
[----:B------:R-:W-:-:S00]  /*01b0*/  BRA `(.L_x_1) ;  /* 0xfffffffc00fc7947 */ /* 0x000fc0000383ffff */
[----:B------:R-:W-:-:S00]  /*01c0*/  NOP ;  /* 0x0000000000007918 */ /* 0x000fc00000000000 */
        /* <DEDUP_REMOVED lines=11> */
.L_x_4:


//--------------------- .text._Z40copyAndNormalizeComplexRealPartToIntegerPjPK6float2id --------------------------
	.section	.text._Z40copyAndNormalizeComplexRealPartToIntegerPjPK6float2id,"ax",@progbits
	.align	128
        .global         _Z40copyAndNormalizeComplexRealPartToIntegerPjPK6float2id
        .type           _Z40copyAndNormalizeComplexRealPartToIntegerPjPK6float2id,@function
        .size           _Z40copyAndNormalizeComplexRealPartToIntegerPjPK6float2id,(.L_x_5 - _Z40copyAndNormalizeComplexRealPartToIntegerPjPK6float2id)
        .other          _Z40copyAndNormalizeComplexRealPartToIntegerPjPK6float2id,@"STO_CUDA_ENTRY STV_DEFAULT"
_Z40copyAndNormalizeComplexRealPartToIntegerPjPK6float2id:
.text._Z40copyAndNormalizeComplexRealPartToIntegerPjPK6float2id:
[----:B------:R-:W-:Y:S01]  /*0000*/  LDC R1, c[0x0][0x37c] ;  /* 0x0000df00ff017b82 */ /* 0x000fe20000000800 */
[----:B------:R-:W0:Y:S01]  /*0010*/  S2R R9, SR_TID.X ;  /* 0x0000000000097919 */ /* 0x000e220000002100 */
[----:B------:R-:W0:Y:S01]  /*0020*/  LDCU UR4, c[0x0][0x360] ;  /* 0x00006c00ff0477ac */ /* 0x000e220008000800 */
[----:B------:R-:W0:Y:S01]  /*0030*/  S2R R0, SR_CTAID.X ;  /* 0x0000000000007919 */ /* 0x000e220000002500 */
[----:B------:R-:W1:Y:S01]  /*0040*/  LDCU UR5, c[0x0][0x390] ;  /* 0x00007200ff0577ac */ /* 0x000e620008000800 */
[----:B0-----:R-:W-:-:S05]  /*0050*/  IMAD R9, R0, UR4, R9 ;  /* 0x0000000400097c24 */ /* 0x001fca000f8e0209 */
[----:B-1----:R-:W-:-:S13]  /*0060*/  ISETP.GE.AND P0, PT, R9, UR5, PT ;  /* 0x0000000509007c0c */ /* 0x002fda000bf06270 */
[----:B------:R-:W-:Y:S05]  /*0070*/  @P0 EXIT ;  /* 0x000000000000094d */ /* 0x000fea0003800000 */
[----:B------:R-:W0:Y:S01]  /*0080*/  LDC.64 R2, c[0x0][0x388] ;  /* 0x0000e200ff027b82 */ /* 0x000e220000000a00 */
[----:B------:R-:W1:Y:S01]  /*0090*/  LDCU.64 UR4, c[0x0][0x358] ;  /* 0x00006b00ff0477ac */ /* 0x000e620008000a00 */
[----:B------:R-:W2:Y:S06]  /*00a0*/  LDCU.64 UR6, c[0x0][0x398] ;  /* 0x00007300ff0677ac */ /* 0x000eac0008000a00 */
[----:B------:R-:W3:Y:S01]  /*00b0*/  LDC.64 R6, c[0x0][0x380] ;  /* 0x0000e000ff067b82 */ /* 0x000ee20000000a00 */
[----:B0-----:R-:W-:-:S06]  /*00c0*/  IMAD.WIDE R2, R9, 0x8, R2 ;  /* 0x0000000809027825 */ /* 0x001fcc00078e0202 */
[----:B-1----:R-:W4:Y:S01]  /*00d0*/  LDG.E R2, desc[UR4][R2.64] ;  /* 0x0000000402027981 */ /* 0x002f22000c1e1900 */
[----:B---3--:R-:W-:Y:S01]  /*00e0*/  IMAD.WIDE R6, R9, 0x4, R6 ;  /* 0x0000000409067825 */ /* 0x008fe200078e0206 */
[----:B----4-:R-:W2:Y:S02]  /*00f0*/  F2F.F64.F32 R4, R2 ;  /* 0x0000000200047310 */ /* 0x010ea40000201800 */
[----:B--2---:R-:W-:-:S10]  /*0100*/  DMUL R4, R4, UR6 ;  /* 0x0000000604047c28 */ /* 0x004fd40008000000 */
[----:B------:R-:W0:Y:S02]  /*0110*/  F2I.U32.F64 R5, R4 ;  /* 0x0000000400057311 */ /* 0x000e240000301000 */
[----:B0-----:R-:W-:Y:S01]  /*0120*/  STG.E desc[UR4][R6.64], R5 ;  /* 0x0000000506007986 */ /* 0x001fe2000c101904 */
[----:B------:R-:W-:Y:S05]  /*0130*/  EXIT ;  /* 0x000000000000794d */ /* 0x000fea0003800000 */
.L_x_2:
        /* <DEDUP_REMOVED lines=12> */
.L_x_5:


//--------------------- .text._Z20copyIntegerToComplexP6float2Pji --------------------------
	.section	.text._Z20copyIntegerToComplexP6float2Pji,"ax",@progbits
	.align	128
        .global         _Z20copyIntegerToComplexP6float2Pji
        .type           _Z20copyIntegerToComplexP6float2Pji,@function
        .size           _Z20copyIntegerToComplexP6float2Pji,(.L_x_6 - _Z20copyIntegerToComplexP6float2Pji)
        .other          _Z20copyIntegerToComplexP6float2Pji,@"STO_CUDA_ENTRY STV_DEFAULT"
_Z20copyIntegerToComplexP6float2Pji:
.text._Z20copyIntegerToComplexP6float2Pji:
[----:B------:R-:W-:Y:S01]  /*0000*/  LDC R1, c[0x0][0x37c] ;  /* 0x0000df00ff017b82 */ /* 0x000fe20000000800 */
[----:B------:R-:W0:Y:S01]  /*0010*/  S2R R2, SR_TID.X ;  /* 0x0000000000027919 */ /* 0x000e220000002100 */
[----:B------:R-:W0:Y:S06]  /*0020*/  LDCU UR4, c[0x0][0x360] ;  /* 0x00006c00ff0477ac */ /* 0x000e2c0008000800 */
[----:B------:R-:W1:Y:S01]  /*0030*/  LDC.64 R4, c[0x0][0x388] ;  /* 0x0000e200ff047b82 */ /* 0x000e620000000a00 */
[----:B------:R-:W0:Y:S01]  /*0040*/  S2R R3, SR_CTAID.X ;  /* 0x0000000000037919 */ /* 0x000e220000002500 */
[----:B------:R-:W2:Y:S06]  /*0050*/  LDCU UR6, c[0x0][0x390] ;  /* 0x00007200ff0677ac */ /* 0x000eac0008000800 */
[----:B------:R-:W3:Y:S01]  /*0060*/  LDC.64 R6, c[0x0][0x380] ;  /* 0x0000e000ff067b82 */ /* 0x000ee20000000a00 */
[----:B0-----:R-:W-:Y:S01]  /*0070*/  IMAD R2, R3, UR4, R2 ;  /* 0x0000000403027c24 */ /* 0x001fe2000f8e0202 */
[----:B------:R-:W0:Y:S04]  /*0080*/  LDCU.64 UR4, c[0x0][0x358] ;  /* 0x00006b00ff0477ac */ /* 0x000e280008000a00 */
[----:B--2---:R-:W-:Y:S01]  /*0090*/  ISETP.GE.AND P0, PT, R2, UR6, PT ;  /* 0x0000000602007c0c */ /* 0x004fe2000bf06270 */
[----:B------:R-:W2:-:S12]  /*00a0*/  LDCU.64 UR6, c[0x0][0x380] ;  /* 0x00007000ff0677ac */ /* 0x000e980008000a00 */
[C---:B-1----:R-:W-:Y:S01]  /*00b0*/  @!P0 IMAD.WIDE R4, R2.reuse, 0x4, R4 ;  /* 0x0000000402048825 */ /* 0x042fe200078e0204 */
[----:B------:R-:W1:Y:S05]  /*00c0*/  @P0 LDC.64 R10, c[0x0][0x380] ;  /* 0x0000e000ff0a0b82 */ /* 0x000e6a0000000a00 */
[----:B0-----:R-:W4:Y:S01]  /*00d0*/  @!P0 LDG.E R4, desc[UR4][R4.64] ;  /* 0x0000000404048981 */ /* 0x001f22000c1e1900 */
[----:B------:R-:W-:Y:S01]  /*00e0*/  SHF.R.S32.HI R3, RZ, 0x1f, R2 ;  /* 0x0000001fff037819 */ /* 0x000fe20000011402 */
[C---:B---3--:R-:W-:Y:S01]  /*00f0*/  @!P0 IMAD.WIDE R6, R2.reuse, 0x8, R6 ;  /* 0x0000000802068825 */ /* 0x048fe200078e0206 */
[----:B--2---:R-:W-:-:S04]  /*0100*/  LEA R8, P1, R2, UR6, 0x3 ;  /* 0x0000000602087c11 */ /* 0x004fc8000f8218ff */
[C---:B------:R-:W-:Y:S01]  /*0110*/  LEA.HI.X R9, R2.reuse, UR7, R3, 0x3, P1 ;  /* 0x0000000702097c11 */ /* 0x040fe200088f1c03 */
[----:B-1----:R-:W-:Y:S01]  /*0120*/  @P0 IMAD.WIDE R10, R2, 0x8, R10 ;  /* 0x00000008020a0825 */ /* 0x002fe200078e020a */
[----:B----4-:R-:W-:-:S05]  /*0130*/  @!P0 I2FP.F32.U32 R13, R4 ;  /* 0x00000004000d8245 */ /* 0x010fca0000201000 */
[----:B------:R-:W-:Y:S04]  /*0140*/  @!P0 STG.E desc[UR4][R6.64], R13 ;  /* 0x0000000d06008986 */ /* 0x000fe8000c101904 */
[----:B------:R-:W-:Y:S04]  /*0150*/  @P0 STG.E desc[UR4][R10.64], RZ ;  /* 0x000000ff0a000986 */ /* 0x000fe8000c101904 */
[----:B------:R-:W-:Y:S01]  /*0160*/  STG.E desc[UR4][R8.64+0x4], RZ ;  /* 0x000004ff08007986 */ /* 0x000fe2000c101904 */
[----:B------:R-:W-:Y:S05]  /*0170*/  EXIT ;  /* 0x000000000000794d */ /* 0x000fea0003800000 */
.L_x_3:
        /* <DEDUP_REMOVED lines=16> */
.L_x_6:


//--------------------- .nv.shared.reserved.0     --------------------------
	.section	.nv.shared.reserved.0,"aw",@nobits
	.weak		__nv_reservedSMEM_offset_0_alias
	.size		__nv_reservedSMEM_offset_0_alias, 0, 64
	.other		__nv_reservedSMEM_offset_0_alias,@"STO_CUDA_RESERVED_SHARED STV_DEFAULT"
__nv_reservedSMEM_offset_0_alias:
	.zero		0
	.zero		64


//--------------------- .nv.constant0._Z3mulPK6float2S1_PS_i --------------------------
	.section	.nv.constant0._Z3mulPK6float2S1_PS_i,"a",@progbits
	.sectionflags	@""
	.align	4
.nv.constant0._Z3mulPK6float2S1_PS_i:
	.zero		924


//--------------------- .nv.constant0._Z40copyAndNormalizeComplexRealPartToIntegerPjPK6float2id --------------------------
	.section	.nv.constant0._Z40copyAndNormalizeComplexRealPartToIntegerPjPK6float2id,"a",@progbits
	.sectionflags	@""
	.align	4
.nv.constant0._Z40copyAndNormalizeComplexRealPartToIntegerPjPK6float2id:
	.zero		928


//--------------------- .nv.constant0._Z20copyIntegerToComplexP6float2Pji --------------------------
	.section	.nv.constant0._Z20copyIntegerToComplexP6float2Pji,"a",@progbits
	.sectionflags	@""
	.align	4
.nv.constant0._Z20copyIntegerToComplexP6float2Pji:
	.zero		916


//--------------------- SYMBOLS --------------------------

	.type		.nv.reservedSmem.offset0,@object
	.size		.nv.reservedSmem.offset0,0x4
